	.headerflags	@"EF_CUDA_TEXMODE_UNIFIED EF_CUDA_64BIT_ADDRESS EF_CUDA_ACCELERATORS EF_CUDA_SM90 EF_CUDA_VIRTUAL_SM(EF_CUDA_SM90)"
	.elftype	@"ET_EXEC"


//--------------------- .nv.info                  --------------------------
	.section	.nv.info,"",@"SHT_CUDA_INFO"
	.align	4


	//----- nvinfo : EIATTR_REGCOUNT
	.align		4
        /*0000*/ 	.byte	0x04, 0x2f
        /*0002*/ 	.short	(.L_3 - .L_2)
	.align		4
.L_2:
        /*0004*/ 	.word	index@(triton_poi_fused__native_batch_norm_legit_no_training_hardtanh_9)
        /*0008*/ 	.word	0x00000017


	//----- nvinfo : EIATTR_MIN_STACK_SIZE
	.align		4
.L_3:
        /*000c*/ 	.byte	0x04, 0x12
        /*000e*/ 	.short	(.L_5 - .L_4)
	.align		4
.L_4:
        /*0010*/ 	.word	index@(triton_poi_fused__native_batch_norm_legit_no_training_hardtanh_9)
        /*0014*/ 	.word	0x00000000


	//----- nvinfo : EIATTR_FRAME_SIZE
	.align		4
.L_5:
        /*0018*/ 	.byte	0x04, 0x11
        /*001a*/ 	.short	(.L_7 - .L_6)
	.align		4
.L_6:
        /*001c*/ 	.word	index@(triton_poi_fused__native_batch_norm_legit_no_training_hardtanh_9)
        /*0020*/ 	.word	0x00000000


	//----- nvinfo : EIATTR_MIN_STACK_SIZE
	.align		4
.L_7:
        /*0024*/ 	.byte	0x04, 0x12
        /*0026*/ 	.short	(.L_9 - .L_8)
	.align		4
.L_8:
        /*0028*/ 	.word	index@(triton_poi_fused__native_batch_norm_legit_no_training_hardtanh_9)
        /*002c*/ 	.word	0x00000000
.L_9:


//--------------------- .nv.info.triton_poi_fused__native_batch_norm_legit_no_training_hardtanh_9 --------------------------
	.section	.nv.info.triton_poi_fused__native_batch_norm_legit_no_training_hardtanh_9,"",@"SHT_CUDA_INFO"
	.sectionflags	@""
	.align	4


	//----- nvinfo : EIATTR_CUDA_API_VERSION
	.align		4
        /*0000*/ 	.byte	0x04, 0x37
        /*0002*/ 	.short	(.L_11 - .L_10)
.L_10:
        /*0004*/ 	.word	0x0000007c


	//----- nvinfo : EIATTR_KPARAM_INFO
	.align		4
.L_11:
        /*0008*/ 	.byte	0x04, 0x17
        /*000a*/ 	.short	(.L_13 - .L_12)
.L_12:
        /*000c*/ 	.word	0x00000000
        /*0010*/ 	.short	0x0006
        /*0012*/ 	.short	0x0030
        /*0014*/ 	.byte	0x00, 0xf0, 0x11, 0x00


	//----- nvinfo : EIATTR_KPARAM_INFO
	.align		4
.L_13:
        /*0018*/ 	.byte	0x04, 0x17
        /*001a*/ 	.short	(.L_15 - .L_14)
.L_14:
        /*001c*/ 	.word	0x00000000
        /*0020*/ 	.short	0x0005
        /*0022*/ 	.short	0x0028
        /*0024*/ 	.byte	0x00, 0xf4, 0x21, 0x00


	//----- nvinfo : EIATTR_KPARAM_INFO
	.align		4
.L_15:
        /*0028*/ 	.byte	0x04, 0x17
        /*002a*/ 	.short	(.L_17 - .L_16)
.L_16:
        /*002c*/ 	.word	0x00000000
        /*0030*/ 	.short	0x0004
        /*0032*/ 	.short	0x0020
        /*0034*/ 	.byte	0x00, 0xf4, 0x21, 0x00


	//----- nvinfo : EIATTR_KPARAM_INFO
	.align		4
.L_17:
        /*0038*/ 	.byte	0x04, 0x17
        /*003a*/ 	.short	(.L_19 - .L_18)
.L_18:
        /*003c*/ 	.word	0x00000000
        /*0040*/ 	.short	0x0003
        /*0042*/ 	.short	0x0018
        /*0044*/ 	.byte	0x00, 0xf4, 0x21, 0x00


	//----- nvinfo : EIATTR_KPARAM_INFO
	.align		4
.L_19:
        /*0048*/ 	.byte	0x04, 0x17
        /*004a*/ 	.short	(.L_21 - .L_20)
.L_20:
        /*004c*/ 	.word	0x00000000
        /*0050*/ 	.short	0x0002
        /*0052*/ 	.short	0x0010
        /*0054*/ 	.byte	0x00, 0xf4, 0x21, 0x00


	//----- nvinfo : EIATTR_KPARAM_INFO
	.align		4
.L_21:
        /*0058*/ 	.byte	0x04, 0x17
        /*005a*/ 	.short	(.L_23 - .L_22)
.L_22:
        /*005c*/ 	.word	0x00000000
        /*0060*/ 	.short	0x0001
        /*0062*/ 	.short	0x0008
        /*0064*/ 	.byte	0x00, 0xf4, 0x21, 0x00


	//----- nvinfo : EIATTR_KPARAM_INFO
	.align		4
.L_23:
        /*0068*/ 	.byte	0x04, 0x17
        /*006a*/ 	.short	(.L_25 - .L_24)
.L_24:
        /*006c*/ 	.word	0x00000000
        /*0070*/ 	.short	0x0000
        /*0072*/ 	.short	0x0000
        /*0074*/ 	.byte	0x00, 0xf4, 0x21, 0x00


	//----- nvinfo : EIATTR_SPARSE_MMA_MASK
	.align		4
.L_25:
        /*0078*/ 	.byte	0x03, 0x50
        /*007a*/ 	.short	0x0000


	//----- nvinfo : EIATTR_MAXREG_COUNT
	.align		4
        /*007c*/ 	.byte	0x03, 0x1b
        /*007e*/ 	.short	0x00ff


	//----- nvinfo : EIATTR_EXIT_INSTR_OFFSETS
	.align		4
        /*0080*/ 	.byte	0x04, 0x1c
        /*0082*/ 	.short	(.L_27 - .L_26)


	//   ....[0]....
.L_26:
        /*0084*/ 	.word	0x00000470


	//   ....[1]....
        /*0088*/ 	.word	0x00000490


	//----- nvinfo : EIATTR_REQNTID
	.align		4
.L_27:
        /*008c*/ 	.byte	0x04, 0x10
        /*008e*/ 	.short	(.L_29 - .L_28)
.L_28:
        /*0090*/ 	.word	0x00000100
        /*0094*/ 	.word	0x00000001
        /*0098*/ 	.word	0x00000001


	//----- nvinfo : EIATTR_CBANK_PARAM_SIZE
	.align		4
.L_29:
        /*009c*/ 	.byte	0x03, 0x19
        /*009e*/ 	.short	0x0034


	//----- nvinfo : EIATTR_PARAM_CBANK
	.align		4
        /*00a0*/ 	.byte	0x04, 0x0a
        /*00a2*/ 	.short	(.L_31 - .L_30)
	.align		4
.L_30:
        /*00a4*/ 	.word	index@(.nv.constant0.triton_poi_fused__native_batch_norm_legit_no_training_hardtanh_9)
        /*00a8*/ 	.short	0x0210
        /*00aa*/ 	.short	0x0034


	//----- nvinfo : EIATTR_SW_WAR
	.align		4
.L_31:
        /*00ac*/ 	.byte	0x04, 0x36
        /*00ae*/ 	.short	(.L_33 - .L_32)
.L_32:
        /*00b0*/ 	.word	0x00000008
.L_33:


//--------------------- .nv.callgraph             --------------------------
	.section	.nv.callgraph,"",@"SHT_CUDA_CALLGRAPH"
	.align	4
	.sectionentsize	8
	.align		4
        /*0000*/ 	.word	0x00000000
	.align		4
        /*0004*/ 	.word	0xffffffff
	.align		4
        /*0008*/ 	.word	0x00000000
	.align		4
        /*000c*/ 	.word	0xfffffffe
	.align		4
        /*0010*/ 	.word	0x00000000
	.align		4
        /*0014*/ 	.word	0xfffffffd
	.align		4
        /*0018*/ 	.word	0x00000000
	.align		4
        /*001c*/ 	.word	0xfffffffc


//--------------------- .nv.constant4             --------------------------
	.section	.nv.constant4,"a",@progbits
	.align	8
	.align		8
.nv.constant4:
        /*0000*/ 	.dword	_$_str
	.align		8
        /*0008*/ 	.dword	_$_str_$_2


//--------------------- .text.triton_poi_fused__native_batch_norm_legit_no_training_hardtanh_9 --------------------------
	.section	.text.triton_poi_fused__native_batch_norm_legit_no_training_hardtanh_9,"ax",@progbits
	.align	128
        .global         triton_poi_fused__native_batch_norm_legit_no_training_hardtanh_9
        .type           triton_poi_fused__native_batch_norm_legit_no_training_hardtanh_9,@function
        .size           triton_poi_fused__native_batch_norm_legit_no_training_hardtanh_9,(.L_x_1 - triton_poi_fused__native_batch_norm_legit_no_training_hardtanh_9)
        .other          triton_poi_fused__native_batch_norm_legit_no_training_hardtanh_9,@"STO_CUDA_ENTRY STV_DEFAULT"
triton_poi_fused__native_batch_norm_legit_no_training_hardtanh_9:
.text.triton_poi_fused__native_batch_norm_legit_no_training_hardtanh_9:
[----:B------:R-:W0:Y:S01]  /*0000*/  LDC R1, c[0x0][0x28] ;  /* 0x00000a00ff017b82 */ /* 0x000e220000000800 */
[----:B------:R-:W1:Y:S07]  /*0010*/  S2R R0, SR_TID.X ;  /* 0x0000000000007919 */ /* 0x000e6e0000002100 */
[----:B------:R-:W2:Y:S01]  /*0020*/  LDC.64 R8, c[0x0][0x220] ;  /* 0x00008800ff087b82 */ /* 0x000ea20000000a00 */
[----:B------:R-:W-:Y:S01]  /*0030*/  ULDC.64 UR4, c[0x0][0x208] ;  /* 0x0000820000047ab9 */ /* 0x000fe20000000a00 */
[----:B------:R-:W3:Y:S06]  /*0040*/  S2R R3, SR_CTAID.X ;  /* 0x0000000000037919 */ /* 0x000eec0000002500 */
[----:B------:R-:W4:Y:S08]  /*0050*/  LDC.64 R14, c[0x0][0x218] ;  /* 0x00008600ff0e7b82 */ /* 0x000f300000000a00 */
[----:B------:R-:W5:Y:S08]  /*0060*/  LDC.64 R12, c[0x0][0x210] ;  /* 0x00008400ff0c7b82 */ /* 0x000f700000000a00 */
[----:B------:R-:W5:Y:S01]  /*0070*/  LDC.64 R16, c[0x0][0x228] ;  /* 0x00008a00ff107b82 */ /* 0x000f620000000a00 */
[----:B-1----:R-:W-:-:S07]  /*0080*/  IMAD.SHL.U32 R0, R0, 0x2, RZ ;  /* 0x0000000200007824 */ /* 0x002fce00078e00ff */
[----:B------:R-:W1:Y:S01]  /*0090*/  LDC.64 R18, c[0x0][0x230] ;  /* 0x00008c00ff127b82 */ /* 0x000e620000000a00 */
[----:B------:R-:W-:-:S04]  /*00a0*/  LOP3.LUT R0, R0, 0x1fe, RZ, 0xc0, !PT ;  /* 0x000001fe00007812 */ /* 0x000fc800078ec0ff */
[----:B---3--:R-:W-:-:S04]  /*00b0*/  LEA R0, R3, R0, 0x9 ;  /* 0x0000000003007211 */ /* 0x008fc800078e48ff */
[C---:B------:R-:W-:Y:S01]  /*00c0*/  ISETP.GE.AND P0, PT, R0.reuse, 0x2d900, PT ;  /* 0x0002d9000000780c */ /* 0x040fe20003f06270 */
[----:B------:R-:W-:-:S05]  /*00d0*/  IMAD.HI R2, R0, 0x38e38e39, RZ ;  /* 0x38e38e3900027827 */ /* 0x000fca00078e02ff */
[----:B------:R-:W-:-:S04]  /*00e0*/  SHF.R.U32.HI R3, RZ, 0x1f, R2 ;  /* 0x0000001fff037819 */ /* 0x000fc80000011602 */
[----:B------:R-:W-:-:S05]  /*00f0*/  LEA.HI.SX32 R3, R2, R3, 0x1b ;  /* 0x0000000302037211 */ /* 0x000fca00078fdaff */
[----:B------:R-:W-:Y:S01]  /*0100*/  IMAD R11, R3, -0x90, R0 ;  /* 0xffffff70030b7824 */ /* 0x000fe200078e0200 */
[----:B------:R-:W-:-:S03]  /*0110*/  CS2R R2, SRZ ;  /* 0x0000000000027805 */ /* 0x000fc6000001ff00 */
[----:B--2---:R-:W-:-:S05]  /*0120*/  IMAD.WIDE R8, R11, 0x4, R8 ;  /* 0x000000040b087825 */ /* 0x004fca00078e0208 */
[----:B------:R2:W3:Y:S01]  /*0130*/  @!P0 LDG.E.EL.64 R2, desc[UR4][R8.64] ;  /* 0x0000000408028981 */ /* 0x0004e2000c2e1b00 */
[----:B------:R-:W-:Y:S02]  /*0140*/  CS2R R4, SRZ ;  /* 0x0000000000047805 */ /* 0x000fe4000001ff00 */
[----:B------:R-:W-:Y:S01]  /*0150*/  CS2R R6, SRZ ;  /* 0x0000000000067805 */ /* 0x000fe2000001ff00 */
[----:B----4-:R-:W-:-:S04]  /*0160*/  IMAD.WIDE R14, R11, 0x4, R14 ;  /* 0x000000040b0e7825 */ /* 0x010fc800078e020e */
[----:B-----5:R-:W-:Y:S01]  /*0170*/  IMAD.WIDE R12, R0, 0x4, R12 ;  /* 0x00000004000c7825 */ /* 0x020fe200078e020c */
[----:B------:R-:W4:Y:S01]  /*0180*/  @!P0 LDG.E.EL.64 R4, desc[UR4][R14.64] ;  /* 0x000000040e048981 */ /* 0x000f22000c2e1b00 */
[----:B--2---:R-:W-:Y:S02]  /*0190*/  CS2R R8, SRZ ;  /* 0x0000000000087805 */ /* 0x004fe4000001ff00 */
[C---:B0-----:R-:W-:Y:S01]  /*01a0*/  IMAD.WIDE R16, R11.reuse, 0x4, R16 ;  /* 0x000000040b107825 */ /* 0x041fe200078e0210 */
[----:B------:R0:W4:Y:S03]  /*01b0*/  @!P0 LDG.E.64 R6, desc[UR4][R12.64] ;  /* 0x000000040c068981 */ /* 0x000126000c1e1b00 */
[----:B-1----:R-:W-:Y:S01]  /*01c0*/  IMAD.WIDE R18, R11, 0x4, R18 ;  /* 0x000000040b127825 */ /* 0x002fe200078e0212 */
[----:B------:R-:W-:-:S04]  /*01d0*/  CS2R R10, SRZ ;  /* 0x00000000000a7805 */ /* 0x000fc8000001ff00 */
[----:B------:R-:W2:Y:S04]  /*01e0*/  @!P0 LDG.E.EL.64 R8, desc[UR4][R18.64] ;  /* 0x0000000412088981 */ /* 0x000ea8000c2e1b00 */
[----:B------:R-:W2:Y:S01]  /*01f0*/  @!P0 LDG.E.EL.64 R10, desc[UR4][R16.64] ;  /* 0x00000004100a8981 */ /* 0x000ea2000c2e1b00 */
[----:B0-----:R-:W-:Y:S02]  /*0200*/  IMAD.MOV.U32 R13, RZ, RZ, 0x3e800000 ;  /* 0x3e800000ff0d7424 */ /* 0x001fe400078e00ff */
[----:B---3--:R-:W-:Y:S01]  /*0210*/  FADD R2, R2, 9.9999997473787516356e-06 ;  /* 0x3727c5ac02027421 */ /* 0x008fe20000000000 */
[----:B------:R-:W-:-:S03]  /*0220*/  FADD R3, R3, 9.9999997473787516356e-06 ;  /* 0x3727c5ac03037421 */ /* 0x000fc60000000000 */
[----:B------:R-:W0:Y:S08]  /*0230*/  MUFU.SQRT R20, R2 ;  /* 0x0000000200147308 */ /* 0x000e300000002000 */
[----:B------:R-:W1:Y:S01]  /*0240*/  MUFU.SQRT R14, R3 ;  /* 0x00000003000e7308 */ /* 0x000e620000002000 */
[C---:B0-----:R-:W-:Y:S02]  /*0250*/  FSETP.GT.AND P1, PT, R20.reuse, 8.50705917302346158658e+37, PT ;  /* 0x7e8000001400780b */ /* 0x041fe40003f24000 */
[----:B------:R-:W-:-:S02]  /*0260*/  FSETP.GEU.AND P3, PT, R20, 1.175494350822287508e-38, PT ;  /* 0x008000001400780b */ /* 0x000fc40003f6e000 */
[C---:B-1----:R-:W-:Y:S02]  /*0270*/  FSETP.GT.AND P2, PT, R14.reuse, 8.50705917302346158658e+37, PT ;  /* 0x7e8000000e00780b */ /* 0x042fe40003f44000 */
[----:B------:R-:W-:-:S07]  /*0280*/  FSETP.GEU.AND P4, PT, R14, 1.175494350822287508e-38, PT ;  /* 0x008000000e00780b */ /* 0x000fce0003f8e000 */
[----:B------:R-:W-:-:S04]  /*0290*/  @P1 FMUL R20, R20, 0.25 ;  /* 0x3e80000014141820 */ /* 0x000fc80000400000 */
[----:B------:R-:W-:Y:S01]  /*02a0*/  @!P3 FMUL R20, R20, 16777216 ;  /* 0x4b8000001414b820 */ /* 0x000fe20000400000 */
[----:B------:R-:W-:-:S04]  /*02b0*/  @P2 FMUL R14, R14, 0.25 ;  /* 0x3e8000000e0e2820 */ /* 0x000fc80000400000 */
[----:B------:R-:W-:Y:S01]  /*02c0*/  @!P4 FMUL R14, R14, 16777216 ;  /* 0x4b8000000e0ec820 */ /* 0x000fe20000400000 */
[----:B------:R-:W0:Y:S01]  /*02d0*/  MUFU.RCP R20, R20 ;  /* 0x0000001400147308 */ /* 0x000e220000001000 */
[----:B------:R-:W-:-:S07]  /*02e0*/  FSEL R3, R13, 1, P1 ;  /* 0x3f8000000d037808 */ /* 0x000fce0000800000 */
[----:B------:R-:W1:Y:S01]  /*02f0*/  MUFU.RCP R14, R14 ;  /* 0x0000000e000e7308 */ /* 0x000e620000001000 */
[----:B------:R-:W-:Y:S01]  /*0300*/  FSEL R13, R13, 1, P2 ;  /* 0x3f8000000d0d7808 */ /* 0x000fe20001000000 */
[----:B------:R-:W-:Y:S01]  /*0310*/  @!P3 FMUL R3, R3, 16777216 ;  /* 0x4b8000000303b820 */ /* 0x000fe20000400000 */
[----:B----4-:R-:W-:-:S03]  /*0320*/  FADD R4, -R4, R6 ;  /* 0x0000000604047221 */ /* 0x010fc60000000100 */
[----:B------:R-:W-:Y:S01]  /*0330*/  @!P4 FMUL R13, R13, 16777216 ;  /* 0x4b8000000d0dc820 */ /* 0x000fe20000400000 */
[----:B0-----:R-:W-:Y:S01]  /*0340*/  FMUL R3, R20, R3 ;  /* 0x0000000314037220 */ /* 0x001fe20000400000 */
[----:B------:R-:W-:-:S03]  /*0350*/  FADD R5, -R5, R7 ;  /* 0x0000000705057221 */ /* 0x000fc60000000100 */
[----:B------:R-:W-:Y:S01]  /*0360*/  FMUL R7, R4, R3 ;  /* 0x0000000304077220 */ /* 0x000fe20000400000 */
[----:B-1----:R-:W-:-:S03]  /*0370*/  FMUL R2, R14, R13 ;  /* 0x0000000d0e027220 */ /* 0x002fc60000400000 */
[----:B--2---:R-:W-:Y:S01]  /*0380*/  FFMA R7, R7, R10, R8 ;  /* 0x0000000a07077223 */ /* 0x004fe20000000008 */
[----:B------:R-:W-:Y:S02]  /*0390*/  FMUL R4, R5, R2 ;  /* 0x0000000205047220 */ /* 0x000fe40000400000 */
[----:B------:R-:W0:Y:S02]  /*03a0*/  LDC.64 R2, c[0x0][0x238] ;  /* 0x00008e00ff027b82 */ /* 0x000e240000000a00 */
[----:B------:R-:W-:Y:S01]  /*03b0*/  FFMA R4, R4, R11, R9 ;  /* 0x0000000b04047223 */ /* 0x000fe20000000009 */
[----:B------:R-:W-:-:S04]  /*03c0*/  FSETP.GTU.AND P1, PT, R7, RZ, PT ;  /* 0x000000ff0700720b */ /* 0x000fc80003f2c000 */
[C---:B------:R-:W-:Y:S02]  /*03d0*/  FSETP.GTU.AND P2, PT, R4.reuse, RZ, PT ;  /* 0x000000ff0400720b */ /* 0x040fe40003f4c000 */
[----:B------:R-:W-:Y:S02]  /*03e0*/  FSEL R6, R7, RZ, P1 ;  /* 0x000000ff07067208 */ /* 0x000fe40000800000 */
[----:B------:R-:W-:Y:S02]  /*03f0*/  FSEL R7, R4, RZ, P2 ;  /* 0x000000ff04077208 */ /* 0x000fe40001000000 */
[C---:B------:R-:W-:Y:S02]  /*0400*/  FSETP.GEU.AND P3, PT, R6.reuse, 6, PT ;  /* 0x40c000000600780b */ /* 0x040fe40003f6e000 */
[----:B------:R-:W-:Y:S02]  /*0410*/  FSETP.GEU.AND P4, PT, R7, 6, PT ;  /* 0x40c000000700780b */ /* 0x000fe40003f8e000 */
[----:B------:R-:W-:-:S02]  /*0420*/  FSETP.NAN.AND P1, PT, R6, R6, PT ;  /* 0x000000060600720b */ /* 0x000fc40003f28000 */
[----:B------:R-:W-:Y:S01]  /*0430*/  FSETP.NAN.AND P2, PT, R7, R7, PT ;  /* 0x000000070700720b */ /* 0x000fe20003f48000 */
[----:B0-----:R-:W-:-:S06]  /*0440*/  IMAD.WIDE R2, R0, 0x4, R2 ;  /* 0x0000000400027825 */ /* 0x001fcc00078e0202 */
[----:B------:R-:W-:Y:S02]  /*0450*/  @P3 SEL R6, R6, 0x40c00000, P1 ;  /* 0x40c0000006063807 */ /* 0x000fe40000800000 */
[----:B------:R-:W-:Y:S01]  /*0460*/  @P4 SEL R7, R7, 0x40c00000, P2 ;  /* 0x40c0000007074807 */ /* 0x000fe20001000000 */
[----:B------:R-:W-:Y:S06]  /*0470*/  @P0 EXIT ;  /* 0x000000000000094d */ /* 0x000fec0003800000 */
[----:B------:R-:W-:Y:S01]  /*0480*/  STG.E.64 desc[UR4][R2.64], R6 ;  /* 0x0000000602007986 */ /* 0x000fe2000c101b04 */
[----:B------:R-:W-:Y:S05]  /*0490*/  EXIT ;  /* 0x000000000000794d */ /* 0x000fea0003800000 */
.L_x_0:
[----:B------:R-:W-:-:S00]  /*04a0*/  BRA `(.L_x_0) ;  /* 0xfffffffc00fc7947 */ /* 0x000fc0000383ffff */
[----:B------:R-:W-:-:S00]  /*04b0*/  NOP ;  /* 0x0000000000007918 */ /* 0x000fc00000000000 */
        /* <DEDUP_REMOVED lines=12> */
.L_x_1:


//--------------------- .nv.global.init           --------------------------
	.section	.nv.global.init,"aw",@progbits
.nv.global.init:
	.type		_$_str,@object
	.size		_$_str,(_$_str_$_2 - _$_str)
_$_str:
        /*0000*/ 	.byte	0x5f, 0x5f, 0x43, 0x55, 0x44, 0x41, 0x5f, 0x46, 0x54, 0x5a, 0x00
	.type		_$_str_$_2,@object
	.size		_$_str_$_2,(.L_1 - _$_str_$_2)
_$_str_$_2:
        /*000b*/ 	.byte	0x5f, 0x5f, 0x43, 0x55, 0x44, 0x41, 0x5f, 0x50, 0x52, 0x45, 0x43, 0x5f, 0x53, 0x51, 0x52, 0x54
        /*001b*/ 	.byte	0x00
.L_1:


//--------------------- .nv.constant0.triton_poi_fused__native_batch_norm_legit_no_training_hardtanh_9 --------------------------
	.section	.nv.constant0.triton_poi_fused__native_batch_norm_legit_no_training_hardtanh_9,"a",@progbits
	.sectionflags	@""
	.align	4
.nv.constant0.triton_poi_fused__native_batch_norm_legit_no_training_hardtanh_9:
	.zero		580
